	.headerflags	@"EF_CUDA_TEXMODE_UNIFIED EF_CUDA_64BIT_ADDRESS EF_CUDA_ACCELERATORS EF_CUDA_SM90 EF_CUDA_VIRTUAL_SM(EF_CUDA_SM90)"
	.elftype	@"ET_EXEC"


//--------------------- .nv.info                  --------------------------
	.section	.nv.info,"",@"SHT_CUDA_INFO"
	.align	4


	//----- nvinfo : EIATTR_REGCOUNT
	.align		4
        /*0000*/ 	.byte	0x04, 0x2f
        /*0002*/ 	.short	(.L_3 - .L_2)
	.align		4
.L_2:
        /*0004*/ 	.word	index@(triton_poi_fused_cat_0)
        /*0008*/ 	.word	0x00000020


	//----- nvinfo : EIATTR_MIN_STACK_SIZE
	.align		4
.L_3:
        /*000c*/ 	.byte	0x04, 0x12
        /*000e*/ 	.short	(.L_5 - .L_4)
	.align		4
.L_4:
        /*0010*/ 	.word	index@(triton_poi_fused_cat_0)
        /*0014*/ 	.word	0x00000000


	//----- nvinfo : EIATTR_FRAME_SIZE
	.align		4
.L_5:
        /*0018*/ 	.byte	0x04, 0x11
        /*001a*/ 	.short	(.L_7 - .L_6)
	.align		4
.L_6:
        /*001c*/ 	.word	index@(triton_poi_fused_cat_0)
        /*0020*/ 	.word	0x00000000


	//----- nvinfo : EIATTR_MIN_STACK_SIZE
	.align		4
.L_7:
        /*0024*/ 	.byte	0x04, 0x12
        /*0026*/ 	.short	(.L_9 - .L_8)
	.align		4
.L_8:
        /*0028*/ 	.word	index@(triton_poi_fused_cat_0)
        /*002c*/ 	.word	0x00000000
.L_9:


//--------------------- .nv.info.triton_poi_fused_cat_0 --------------------------
	.section	.nv.info.triton_poi_fused_cat_0,"",@"SHT_CUDA_INFO"
	.sectionflags	@""
	.align	4


	//----- nvinfo : EIATTR_CUDA_API_VERSION
	.align		4
        /*0000*/ 	.byte	0x04, 0x37
        /*0002*/ 	.short	(.L_11 - .L_10)
.L_10:
        /*0004*/ 	.word	0x0000007c


	//----- nvinfo : EIATTR_KPARAM_INFO
	.align		4
.L_11:
        /*0008*/ 	.byte	0x04, 0x17
        /*000a*/ 	.short	(.L_13 - .L_12)
.L_12:
        /*000c*/ 	.word	0x00000000
        /*0010*/ 	.short	0x000b
        /*0012*/ 	.short	0x0058
        /*0014*/ 	.byte	0x00, 0xf0, 0x11, 0x00


	//----- nvinfo : EIATTR_KPARAM_INFO
	.align		4
.L_13:
        /*0018*/ 	.byte	0x04, 0x17
        /*001a*/ 	.short	(.L_15 - .L_14)
.L_14:
        /*001c*/ 	.word	0x00000000
        /*0020*/ 	.short	0x000a
        /*0022*/ 	.short	0x0050
        /*0024*/ 	.byte	0x00, 0xf4, 0x21, 0x00


	//----- nvinfo : EIATTR_KPARAM_INFO
	.align		4
.L_15:
        /*0028*/ 	.byte	0x04, 0x17
        /*002a*/ 	.short	(.L_17 - .L_16)
.L_16:
        /*002c*/ 	.word	0x00000000
        /*0030*/ 	.short	0x0009
        /*0032*/ 	.short	0x0048
        /*0034*/ 	.byte	0x00, 0xf4, 0x21, 0x00


	//----- nvinfo : EIATTR_KPARAM_INFO
	.align		4
.L_17:
        /*0038*/ 	.byte	0x04, 0x17
        /*003a*/ 	.short	(.L_19 - .L_18)
.L_18:
        /*003c*/ 	.word	0x00000000
        /*0040*/ 	.short	0x0008
        /*0042*/ 	.short	0x0040
        /*0044*/ 	.byte	0x00, 0xf4, 0x21, 0x00


	//----- nvinfo : EIATTR_KPARAM_INFO
	.align		4
.L_19:
        /*0048*/ 	.byte	0x04, 0x17
        /*004a*/ 	.short	(.L_21 - .L_20)
.L_20:
        /*004c*/ 	.word	0x00000000
        /*0050*/ 	.short	0x0007
        /*0052*/ 	.short	0x0038
        /*0054*/ 	.byte	0x00, 0xf4, 0x21, 0x00


	//----- nvinfo : EIATTR_KPARAM_INFO
	.align		4
.L_21:
        /*0058*/ 	.byte	0x04, 0x17
        /*005a*/ 	.short	(.L_23 - .L_22)
.L_22:
        /*005c*/ 	.word	0x00000000
        /*0060*/ 	.short	0x0006
        /*0062*/ 	.short	0x0030
        /*0064*/ 	.byte	0x00, 0xf4, 0x21, 0x00


	//----- nvinfo : EIATTR_KPARAM_INFO
	.align		4
.L_23:
        /*0068*/ 	.byte	0x04, 0x17
        /*006a*/ 	.short	(.L_25 - .L_24)
.L_24:
        /*006c*/ 	.word	0x00000000
        /*0070*/ 	.short	0x0005
        /*0072*/ 	.short	0x0028
        /*0074*/ 	.byte	0x00, 0xf4, 0x21, 0x00


	//----- nvinfo : EIATTR_KPARAM_INFO
	.align		4
.L_25:
        /*0078*/ 	.byte	0x04, 0x17
        /*007a*/ 	.short	(.L_27 - .L_26)
.L_26:
        /*007c*/ 	.word	0x00000000
        /*0080*/ 	.short	0x0004
        /*0082*/ 	.short	0x0020
        /*0084*/ 	.byte	0x00, 0xf4, 0x21, 0x00


	//----- nvinfo : EIATTR_KPARAM_INFO
	.align		4
.L_27:
        /*0088*/ 	.byte	0x04, 0x17
        /*008a*/ 	.short	(.L_29 - .L_28)
.L_28:
        /*008c*/ 	.word	0x00000000
        /*0090*/ 	.short	0x0003
        /*0092*/ 	.short	0x0018
        /*0094*/ 	.byte	0x00, 0xf4, 0x21, 0x00


	//----- nvinfo : EIATTR_KPARAM_INFO
	.align		4
.L_29:
        /*0098*/ 	.byte	0x04, 0x17
        /*009a*/ 	.short	(.L_31 - .L_30)
.L_30:
        /*009c*/ 	.word	0x00000000
        /*00a0*/ 	.short	0x0002
        /*00a2*/ 	.short	0x0010
        /*00a4*/ 	.byte	0x00, 0xf4, 0x21, 0x00


	//----- nvinfo : EIATTR_KPARAM_INFO
	.align		4
.L_31:
        /*00a8*/ 	.byte	0x04, 0x17
        /*00aa*/ 	.short	(.L_33 - .L_32)
.L_32:
        /*00ac*/ 	.word	0x00000000
        /*00b0*/ 	.short	0x0001
        /*00b2*/ 	.short	0x0008
        /*00b4*/ 	.byte	0x00, 0xf4, 0x21, 0x00


	//----- nvinfo : EIATTR_KPARAM_INFO
	.align		4
.L_33:
        /*00b8*/ 	.byte	0x04, 0x17
        /*00ba*/ 	.short	(.L_35 - .L_34)
.L_34:
        /*00bc*/ 	.word	0x00000000
        /*00c0*/ 	.short	0x0000
        /*00c2*/ 	.short	0x0000
        /*00c4*/ 	.byte	0x00, 0xf4, 0x21, 0x00


	//----- nvinfo : EIATTR_SPARSE_MMA_MASK
	.align		4
.L_35:
        /*00c8*/ 	.byte	0x03, 0x50
        /*00ca*/ 	.short	0x0000


	//----- nvinfo : EIATTR_MAXREG_COUNT
	.align		4
        /*00cc*/ 	.byte	0x03, 0x1b
        /*00ce*/ 	.short	0x00ff


	//----- nvinfo : EIATTR_EXIT_INSTR_OFFSETS
	.align		4
        /*00d0*/ 	.byte	0x04, 0x1c
        /*00d2*/ 	.short	(.L_37 - .L_36)


	//   ....[0]....
.L_36:
        /*00d4*/ 	.word	0x000009f0


	//----- nvinfo : EIATTR_REQNTID
	.align		4
.L_37:
        /*00d8*/ 	.byte	0x04, 0x10
        /*00da*/ 	.short	(.L_39 - .L_38)
.L_38:
        /*00dc*/ 	.word	0x00000100
        /*00e0*/ 	.word	0x00000001
        /*00e4*/ 	.word	0x00000001


	//----- nvinfo : EIATTR_CBANK_PARAM_SIZE
	.align		4
.L_39:
        /*00e8*/ 	.byte	0x03, 0x19
        /*00ea*/ 	.short	0x005c


	//----- nvinfo : EIATTR_PARAM_CBANK
	.align		4
        /*00ec*/ 	.byte	0x04, 0x0a
        /*00ee*/ 	.short	(.L_41 - .L_40)
	.align		4
.L_40:
        /*00f0*/ 	.word	index@(.nv.constant0.triton_poi_fused_cat_0)
        /*00f4*/ 	.short	0x0210
        /*00f6*/ 	.short	0x005c


	//----- nvinfo : EIATTR_SW_WAR
	.align		4
.L_41:
        /*00f8*/ 	.byte	0x04, 0x36
        /*00fa*/ 	.short	(.L_43 - .L_42)
.L_42:
        /*00fc*/ 	.word	0x00000008
.L_43:


//--------------------- .nv.callgraph             --------------------------
	.section	.nv.callgraph,"",@"SHT_CUDA_CALLGRAPH"
	.align	4
	.sectionentsize	8
	.align		4
        /*0000*/ 	.word	0x00000000
	.align		4
        /*0004*/ 	.word	0xffffffff
	.align		4
        /*0008*/ 	.word	0x00000000
	.align		4
        /*000c*/ 	.word	0xfffffffe
	.align		4
        /*0010*/ 	.word	0x00000000
	.align		4
        /*0014*/ 	.word	0xfffffffd
	.align		4
        /*0018*/ 	.word	0x00000000
	.align		4
        /*001c*/ 	.word	0xfffffffc


//--------------------- .nv.constant4             --------------------------
	.section	.nv.constant4,"a",@progbits
	.align	8
	.align		8
.nv.constant4:
        /*0000*/ 	.dword	_$_str
	.align		8
        /*0008*/ 	.dword	_$_str_$_2


//--------------------- .text.triton_poi_fused_cat_0 --------------------------
	.section	.text.triton_poi_fused_cat_0,"ax",@progbits
	.align	128
        .global         triton_poi_fused_cat_0
        .type           triton_poi_fused_cat_0,@function
        .size           triton_poi_fused_cat_0,(.L_x_1 - triton_poi_fused_cat_0)
        .other          triton_poi_fused_cat_0,@"STO_CUDA_ENTRY STV_DEFAULT"
triton_poi_fused_cat_0:
.text.triton_poi_fused_cat_0:
[----:B------:R-:W-:Y:S01]  /*0000*/  LDC R1, c[0x0][0x28] ;  /* 0x00000a00ff017b82 */ /* 0x000fe20000000800 */
[----:B------:R-:W1:Y:S07]  /*0010*/  S2R R0, SR_TID.X ;  /* 0x0000000000007919 */ /* 0x000e6e0000002100 */
[----:B------:R-:W2:Y:S01]  /*0020*/  LDC.64 R10, c[0x0][0x220] ;  /* 0x00008800ff0a7b82 */ /* 0x000ea20000000a00 */
[----:B------:R-:W-:Y:S01]  /*0030*/  IMAD.MOV.U32 R5, RZ, RZ, RZ ;  /* 0x000000ffff057224 */ /* 0x000fe200078e00ff */
[----:B------:R-:W-:Y:S01]  /*0040*/  ULDC.64 UR4, c[0x0][0x208] ;  /* 0x0000820000047ab9 */ /* 0x000fe20000000a00 */
[----:B------:R-:W3:Y:S05]  /*0050*/  S2R R3, SR_CTAID.X ;  /* 0x0000000000037919 */ /* 0x000eea0000002500 */
[----:B------:R-:W4:Y:S01]  /*0060*/  LDC.64 R16, c[0x0][0x248] ;  /* 0x00009200ff107b82 */ /* 0x000f220000000a00 */
[----:B------:R-:W-:-:S07]  /*0070*/  IMAD.MOV.U32 R6, RZ, RZ, RZ ;  /* 0x000000ffff067224 */ /* 0x000fce00078e00ff */
[----:B------:R-:W5:Y:S08]  /*0080*/  LDC.64 R8, c[0x0][0x218] ;  /* 0x00008600ff087b82 */ /* 0x000f700000000a00 */
[----:B------:R-:W4:Y:S01]  /*0090*/  LDC.64 R20, c[0x0][0x228] ;  /* 0x00008a00ff147b82 */ /* 0x000f220000000a00 */
[----:B-1----:R-:W-:-:S07]  /*00a0*/  IMAD.SHL.U32 R0, R0, 0x2, RZ ;  /* 0x0000000200007824 */ /* 0x002fce00078e00ff */
[----:B------:R-:W1:Y:S01]  /*00b0*/  LDC.64 R28, c[0x0][0x230] ;  /* 0x00008c00ff1c7b82 */ /* 0x000e620000000a00 */
[----:B------:R-:W-:-:S05]  /*00c0*/  LOP3.LUT R0, R0, 0x1fe, RZ, 0xc0, !PT ;  /* 0x000001fe00007812 */ /* 0x000fca00078ec0ff */
[----:B---3--:R-:W-:-:S05]  /*00d0*/  IMAD R4, R3, 0x200, R0 ;  /* 0x0000020003047824 */ /* 0x008fca00078e0200 */
[----:B------:R-:W-:-:S04]  /*00e0*/  SHF.R.S32.HI R13, RZ, 0x1f, R4 ;  /* 0x0000001fff0d7819 */ /* 0x000fc80000011404 */
[----:B------:R-:W-:-:S04]  /*00f0*/  LEA.HI R14, R13, R4, RZ, 0xc ;  /* 0x000000040d0e7211 */ /* 0x000fc800078f60ff */
[----:B------:R-:W-:-:S04]  /*0100*/  SHF.R.S32.HI R7, RZ, 0xc, R14 ;  /* 0x0000000cff077819 */ /* 0x000fc8000001140e */
[----:B------:R-:W-:-:S04]  /*0110*/  LEA.HI R0, R7, R7, RZ, 0x6 ;  /* 0x0000000707007211 */ /* 0x000fc800078f30ff */
[----:B------:R-:W-:-:S05]  /*0120*/  LOP3.LUT R0, R0, 0xffffffc0, RZ, 0xc0, !PT ;  /* 0xffffffc000007812 */ /* 0x000fca00078ec0ff */
[----:B------:R-:W-:-:S04]  /*0130*/  IMAD.IADD R7, R7, 0x1, -R0 ;  /* 0x0000000107077824 */ /* 0x000fc800078e0a00 */
[C---:B--2---:R-:W-:Y:S01]  /*0140*/  IMAD.WIDE R10, R7.reuse, 0x4, R10 ;  /* 0x00000004070a7825 */ /* 0x044fe200078e020a */
[C---:B------:R-:W-:Y:S02]  /*0150*/  ISETP.GE.AND P0, PT, R7.reuse, 0x20, PT ;  /* 0x000000200700780c */ /* 0x040fe40003f06270 */
[----:B------:R-:W-:-:S11]  /*0160*/  ISETP.GT.AND P1, PT, R7, 0x1f, PT ;  /* 0x0000001f0700780c */ /* 0x000fd60003f24270 */
[----:B------:R-:W2:Y:S04]  /*0170*/  @!P0 LDG.E.EL R5, desc[UR4][R10.64] ;  /* 0x000000040a058981 */ /* 0x000ea8000c2e1900 */
[----:B------:R3:W2:Y:S01]  /*0180*/  @!P0 LDG.E.EL R6, desc[UR4][R10.64] ;  /* 0x000000040a068981 */ /* 0x0006a2000c2e1900 */
[----:B------:R-:W-:Y:S01]  /*0190*/  CS2R R2, SRZ ;  /* 0x0000000000027805 */ /* 0x000fe2000001ff00 */
[----:B----4-:R-:W-:-:S05]  /*01a0*/  IMAD.WIDE R16, R7, 0x4, R16 ;  /* 0x0000000407107825 */ /* 0x010fca00078e0210 */
[----:B------:R-:W4:Y:S04]  /*01b0*/  @P1 LDG.E.EL R2, desc[UR4][R16.64+-0x80] ;  /* 0xffff800410021981 */ /* 0x000f28000c2e1900 */
[----:B------:R1:W4:Y:S01]  /*01c0*/  @P1 LDG.E.EL R3, desc[UR4][R16.64+-0x80] ;  /* 0xffff800410031981 */ /* 0x000322000c2e1900 */
[----:B------:R-:W-:Y:S02]  /*01d0*/  LEA.HI R18, R13, R4, RZ, 0x12 ;  /* 0x000000040d127211 */ /* 0x000fe400078f90ff */
[----:B------:R-:W5:Y:S01]  /*01e0*/  LDC.64 R12, c[0x0][0x210] ;  /* 0x00008400ff0c7b82 */ /* 0x000f620000000a00 */
[----:B---3--:R-:W-:-:S07]  /*01f0*/  LOP3.LUT R11, R14, 0xfffff000, RZ, 0xc0, !PT ;  /* 0xfffff0000e0b7812 */ /* 0x008fce00078ec0ff */
[----:B------:R-:W3:Y:S01]  /*0200*/  LDC.64 R14, c[0x0][0x238] ;  /* 0x00008e00ff0e7b82 */ /* 0x000ee20000000a00 */
[----:B------:R-:W-:Y:S01]  /*0210*/  LOP3.LUT R23, R18, 0xfffc0000, RZ, 0xc0, !PT ;  /* 0xfffc000012177812 */ /* 0x000fe200078ec0ff */
[----:B-1----:R-:W-:Y:S01]  /*0220*/  IMAD.IADD R16, R4, 0x1, -R11 ;  /* 0x0000000104107824 */ /* 0x002fe200078e0a0b */
[----:B------:R-:W-:Y:S01]  /*0230*/  SHF.R.S32.HI R19, RZ, 0x12, R18 ;  /* 0x00000012ff137819 */ /* 0x000fe20000011412 */
[----:B-----5:R-:W-:-:S04]  /*0240*/  IMAD.WIDE R10, R7, 0x4, R8 ;  /* 0x00000004070a7825 */ /* 0x020fc800078e0208 */
[----:B------:R-:W-:Y:S01]  /*0250*/  IMAD.IADD R18, R4, 0x1, -R23 ;  /* 0x0000000104127824 */ /* 0x000fe200078e0a17 */
[----:B------:R-:W1:Y:S01]  /*0260*/  LDC.64 R8, c[0x0][0x240] ;  /* 0x00009000ff087b82 */ /* 0x000e620000000a00 */
[C---:B------:R-:W-:Y:S01]  /*0270*/  IMAD R16, R19.reuse, 0x20000, R16 ;  /* 0x0002000013107824 */ /* 0x040fe200078e0210 */
[----:B------:R-:W-:Y:S01]  /*0280*/  CS2R R22, SRZ ;  /* 0x0000000000167805 */ /* 0x000fe2000001ff00 */
[----:B------:R-:W-:Y:S02]  /*0290*/  IMAD.MOV.U32 R0, RZ, RZ, RZ ;  /* 0x000000ffff007224 */ /* 0x000fe400078e00ff */
[----:B------:R-:W-:Y:S02]  /*02a0*/  IMAD R17, R19, 0x20000, R18 ;  /* 0x0002000013117824 */ /* 0x000fe400078e0212 */
[----:B------:R-:W-:Y:S01]  /*02b0*/  IMAD R16, R7, 0x1000, R16 ;  /* 0x0000100007107824 */ /* 0x000fe200078e0210 */
[----:B------:R-:W5:Y:S01]  /*02c0*/  @!P0 LDG.E.EL R22, desc[UR4][R10.64] ;  /* 0x000000040a168981 */ /* 0x000f62000c2e1900 */
[----:B0-----:R-:W-:-:S03]  /*02d0*/  IMAD.WIDE R12, R17, 0x4, R12 ;  /* 0x00000004110c7825 */ /* 0x001fc600078e020c */
[----:B------:R0:W5:Y:S01]  /*02e0*/  @!P0 LDG.E.EL R0, desc[UR4][R10.64] ;  /* 0x000000040a008981 */ /* 0x000162000c2e1900 */
[----:B------:R-:W-:Y:S02]  /*02f0*/  VIADD R19, R16, 0xfffe0000 ;  /* 0xfffe000010137836 */ /* 0x000fe40000000000 */
[----:B------:R-:W1:Y:S02]  /*0300*/  LDC.64 R16, c[0x0][0x258] ;  /* 0x00009600ff107b82 */ /* 0x000e640000000a00 */
[----:B---3--:R-:W-:Y:S01]  /*0310*/  IMAD.WIDE R14, R19, 0x4, R14 ;  /* 0x00000004130e7825 */ /* 0x008fe200078e020e */
[----:B------:R-:W-:-:S05]  /*0320*/  CS2R R18, SRZ ;  /* 0x0000000000127805 */ /* 0x000fca000001ff00 */
[----:B0-----:R-:W0:Y:S01]  /*0330*/  LDC.64 R10, c[0x0][0x250] ;  /* 0x00009400ff0a7b82 */ /* 0x001e220000000a00 */
[----:B------:R-:W-:Y:S01]  /*0340*/  CS2R R24, SRZ ;  /* 0x0000000000187805 */ /* 0x000fe2000001ff00 */
[C---:B------:R-:W-:Y:S01]  /*0350*/  IMAD.WIDE R20, R7.reuse, 0x4, R20 ;  /* 0x0000000407147825 */ /* 0x040fe200078e0214 */
[----:B------:R-:W-:Y:S01]  /*0360*/  CS2R R26, SRZ ;  /* 0x00000000001a7805 */ /* 0x000fe2000001ff00 */
[----:B------:R-:W3:Y:S02]  /*0370*/  @!P0 LDG.E.64 R18, desc[UR4][R12.64] ;  /* 0x000000040c128981 */ /* 0x000ee4000c1e1b00 */
[C---:B------:R-:W-:Y:S02]  /*0380*/  IMAD.WIDE R28, R7.reuse, 0x4, R28 ;  /* 0x00000004071c7825 */ /* 0x040fe400078e021c */
[----:B------:R-:W5:Y:S02]  /*0390*/  @!P0 LDG.E.EL R23, desc[UR4][R20.64] ;  /* 0x0000000414178981 */ /* 0x000f64000c2e1900 */
[----:B-1----:R-:W-:-:S02]  /*03a0*/  IMAD.WIDE R8, R7, 0x4, R8 ;  /* 0x0000000407087825 */ /* 0x002fc400078e0208 */
[----:B------:R1:W5:Y:S04]  /*03b0*/  @!P0 LDG.E.EL R24, desc[UR4][R20.64] ;  /* 0x0000000414188981 */ /* 0x000368000c2e1900 */
[----:B------:R-:W5:Y:S04]  /*03c0*/  @!P0 LDG.E.EL R25, desc[UR4][R28.64] ;  /* 0x000000041c198981 */ /* 0x000f68000c2e1900 */
[----:B------:R1:W5:Y:S02]  /*03d0*/  @!P0 LDG.E.EL R26, desc[UR4][R28.64] ;  /* 0x000000041c1a8981 */ /* 0x000364000c2e1900 */
[----:B-1----:R-:W-:-:S02]  /*03e0*/  CS2R R20, SRZ ;  /* 0x0000000000147805 */ /* 0x002fc4000001ff00 */
[----:B------:R-:W5:Y:S04]  /*03f0*/  @P1 LDG.E.EL R27, desc[UR4][R8.64+-0x80] ;  /* 0xffff8004081b1981 */ /* 0x000f68000c2e1900 */
[----:B------:R-:W5:Y:S01]  /*0400*/  @P1 LDG.E.64 R20, desc[UR4][R14.64] ;  /* 0x000000040e141981 */ /* 0x000f62000c1e1b00 */
[----:B------:R-:W-:Y:S01]  /*0410*/  CS2R R28, SRZ ;  /* 0x00000000001c7805 */ /* 0x000fe2000001ff00 */
[----:B0-----:R-:W-:Y:S01]  /*0420*/  IMAD.WIDE R10, R7, 0x4, R10 ;  /* 0x00000004070a7825 */ /* 0x001fe200078e020a */
[----:B------:R-:W-:-:S03]  /*0430*/  CS2R R12, SRZ ;  /* 0x00000000000c7805 */ /* 0x000fc6000001ff00 */
[----:B------:R-:W-:Y:S01]  /*0440*/  IMAD.WIDE R16, R7, 0x4, R16 ;  /* 0x0000000407107825 */ /* 0x000fe200078e0210 */
[----:B------:R-:W5:Y:S03]  /*0450*/  @P1 LDG.E.EL R28, desc[UR4][R8.64+-0x80] ;  /* 0xffff8004081c1981 */ /* 0x000f66000c2e1900 */
[----:B------:R-:W-:Y:S01]  /*0460*/  IMAD.MOV.U32 R7, RZ, RZ, RZ ;  /* 0x000000ffff077224 */ /* 0x000fe200078e00ff */
[----:B------:R-:W5:Y:S04]  /*0470*/  @P1 LDG.E.EL R29, desc[UR4][R10.64+-0x80] ;  /* 0xffff80040a1d1981 */ /* 0x000f68000c2e1900 */
[----:B------:R0:W5:Y:S04]  /*0480*/  @P1 LDG.E.EL R12, desc[UR4][R10.64+-0x80] ;  /* 0xffff80040a0c1981 */ /* 0x000168000c2e1900 */
[----:B------:R-:W5:Y:S04]  /*0490*/  @P1 LDG.E.EL R13, desc[UR4][R16.64+-0x80] ;  /* 0xffff8004100d1981 */ /* 0x000f68000c2e1900 */
[----:B------:R1:W5:Y:S01]  /*04a0*/  @P1 LDG.E.EL R7, desc[UR4][R16.64+-0x80] ;  /* 0xffff800410071981 */ /* 0x000362000c2e1900 */
[----:B--2---:R-:W-:-:S05]  /*04b0*/  SEL R5, R5, RZ, !P0 ;  /* 0x000000ff05057207 */ /* 0x004fca0004000000 */
[----:B------:R-:W-:Y:S01]  /*04c0*/  FADD R5, R5, 9.9999997473787516356e-06 ;  /* 0x3727c5ac05057421 */ /* 0x000fe20000000000 */
[----:B------:R-:W-:-:S05]  /*04d0*/  SEL R6, R6, RZ, !P0 ;  /* 0x000000ff06067207 */ /* 0x000fca0004000000 */
[----:B------:R-:W2:Y:S01]  /*04e0*/  MUFU.SQRT R5, R5 ;  /* 0x0000000500057308 */ /* 0x000ea20000002000 */
[----:B------:R-:W-:Y:S01]  /*04f0*/  FADD R6, R6, 9.9999997473787516356e-06 ;  /* 0x3727c5ac06067421 */ /* 0x000fe20000000000 */
[----:B----4-:R-:W-:-:S06]  /*0500*/  SEL R2, R2, RZ, P1 ;  /* 0x000000ff02027207 */ /* 0x010fcc0000800000 */
[----:B0-----:R-:W0:Y:S01]  /*0510*/  MUFU.SQRT R10, R6 ;  /* 0x00000006000a7308 */ /* 0x001e220000002000 */
[----:B------:R-:W-:Y:S01]  /*0520*/  FADD R2, R2, 9.9999997473787516356e-06 ;  /* 0x3727c5ac02027421 */ /* 0x000fe20000000000 */
[----:B------:R-:W-:Y:S02]  /*0530*/  SEL R3, R3, RZ, P1 ;  /* 0x000000ff03037207 */ /* 0x000fe40000800000 */
[----:B--2---:R-:W-:-:S04]  /*0540*/  FSETP.GT.AND P2, PT, R5, 8.50705917302346158658e+37, PT ;  /* 0x7e8000000500780b */ /* 0x004fc80003f44000 */
[----:B------:R-:W2:Y:S01]  /*0550*/  MUFU.SQRT R14, R2 ;  /* 0x00000002000e7308 */ /* 0x000ea20000002000 */
[----:B------:R-:W-:Y:S01]  /*0560*/  FSETP.GEU.AND P6, PT, R5, 1.175494350822287508e-38, PT ;  /* 0x008000000500780b */ /* 0x000fe20003fce000 */
[----:B------:R-:W-:Y:S01]  /*0570*/  FADD R8, R3, 9.9999997473787516356e-06 ;  /* 0x3727c5ac03087421 */ /* 0x000fe20000000000 */
[----:B------:R-:W-:Y:S01]  /*0580*/  IMAD.MOV.U32 R3, RZ, RZ, 0x3e800000 ;  /* 0x3e800000ff037424 */ /* 0x000fe200078e00ff */
[----:B0-----:R-:W-:-:S04]  /*0590*/  FSETP.GT.AND P5, PT, R10, 8.50705917302346158658e+37, PT ;  /* 0x7e8000000a00780b */ /* 0x001fc80003fa4000 */
[----:B------:R-:W0:Y:S01]  /*05a0*/  MUFU.SQRT R9, R8 ;  /* 0x0000000800097308 */ /* 0x000e220000002000 */
[----:B------:R-:W-:Y:S01]  /*05b0*/  FSEL R11, R3, 1, P2 ;  /* 0x3f800000030b7808 */ /* 0x000fe20001000000 */
[----:B------:R-:W-:-:S04]  /*05c0*/  @P2 FMUL R5, R5, 0.25 ;  /* 0x3e80000005052820 */ /* 0x000fc80000400000 */
[----:B------:R-:W-:Y:S01]  /*05d0*/  @!P6 FMUL R11, R11, 16777216 ;  /* 0x4b8000000b0be820 */ /* 0x000fe20000400000 */
[----:B------:R-:W-:Y:S01]  /*05e0*/  @!P6 FMUL R5, R5, 16777216 ;  /* 0x4b8000000505e820 */ /* 0x000fe20000400000 */
[----:B--2---:R-:W-:Y:S02]  /*05f0*/  FSETP.GT.AND P6, PT, R14, 8.50705917302346158658e+37, PT ;  /* 0x7e8000000e00780b */ /* 0x004fe40003fc4000 */
[C---:B------:R-:W-:Y:S01]  /*0600*/  FSETP.GEU.AND P4, PT, R10.reuse, 1.175494350822287508e-38, PT ;  /* 0x008000000a00780b */ /* 0x040fe20003f8e000 */
[----:B------:R-:W-:Y:S01]  /*0610*/  @P5 FMUL R10, R10, 0.25 ;  /* 0x3e8000000a0a5820 */ /* 0x000fe20000400000 */
[----:B------:R-:W-:Y:S02]  /*0620*/  FSEL R2, R3, 1, P5 ;  /* 0x3f80000003027808 */ /* 0x000fe40002800000 */
[----:B------:R-:W-:Y:S02]  /*0630*/  FSETP.GEU.AND P5, PT, R14, 1.175494350822287508e-38, PT ;  /* 0x008000000e00780b */ /* 0x000fe40003fae000 */
[----:B0-----:R-:W-:-:S02]  /*0640*/  FSETP.GT.AND P2, PT, R9, 8.50705917302346158658e+37, PT ;  /* 0x7e8000000900780b */ /* 0x001fc40003f44000 */
[----:B------:R-:W-:-:S03]  /*0650*/  FSETP.GEU.AND P3, PT, R9, 1.175494350822287508e-38, PT ;  /* 0x008000000900780b */ /* 0x000fc60003f6e000 */
[----:B------:R-:W-:Y:S02]  /*0660*/  @P6 FMUL R14, R14, 0.25 ;  /* 0x3e8000000e0e6820 */ /* 0x000fe40000400000 */
[----:B------:R-:W-:-:S04]  /*0670*/  @!P4 FMUL R10, R10, 16777216 ;  /* 0x4b8000000a0ac820 */ /* 0x000fc80000400000 */
[----:B------:R-:W-:Y:S01]  /*0680*/  @!P5 FMUL R14, R14, 16777216 ;  /* 0x4b8000000e0ed820 */ /* 0x000fe20000400000 */
[----:B------:R-:W0:Y:S01]  /*0690*/  MUFU.RCP R15, R10 ;  /* 0x0000000a000f7308 */ /* 0x000e220000001000 */
[----:B------:R-:W-:Y:S01]  /*06a0*/  @P2 FMUL R9, R9, 0.25 ;  /* 0x3e80000009092820 */ /* 0x000fe20000400000 */
[----:B-1----:R-:W-:-:S06]  /*06b0*/  FSEL R16, R3, 1, P2 ;  /* 0x3f80000003107808 */ /* 0x002fcc0001000000 */
[----:B------:R-:W1:Y:S01]  /*06c0*/  MUFU.RCP R8, R14 ;  /* 0x0000000e00087308 */ /* 0x000e620000001000 */
[----:B------:R-:W-:Y:S01]  /*06d0*/  @!P3 FMUL R9, R9, 16777216 ;  /* 0x4b8000000909b820 */ /* 0x000fe20000400000 */
[----:B------:R-:W-:Y:S01]  /*06e0*/  FSEL R3, R3, 1, P6 ;  /* 0x3f80000003037808 */ /* 0x000fe20003000000 */
[----:B------:R-:W-:Y:S01]  /*06f0*/  @!P4 FMUL R2, R2, 16777216 ;  /* 0x4b8000000202c820 */ /* 0x000fe20000400000 */
[----:B---3--:R-:W-:Y:S02]  /*0700*/  SEL R19, R19, RZ, !P0 ;  /* 0x000000ff13137207 */ /* 0x008fe40004000000 */
[----:B-----5:R-:W-:Y:S02]  /*0710*/  SEL R22, R22, RZ, !P0 ;  /* 0x000000ff16167207 */ /* 0x020fe40004000000 */
[----:B------:R2:W3:Y:S01]  /*0720*/  MUFU.RCP R6, R5 ;  /* 0x0000000500067308 */ /* 0x0004e20000001000 */
[----:B------:R-:W-:Y:S01]  /*0730*/  @!P5 FMUL R3, R3, 16777216 ;  /* 0x4b8000000303d820 */ /* 0x000fe20000400000 */
[----:B------:R-:W-:Y:S01]  /*0740*/  SEL R0, R0, RZ, !P0 ;  /* 0x000000ff00007207 */ /* 0x000fe20004000000 */
[----:B0-----:R-:W-:-:S05]  /*0750*/  FMUL R2, R15, R2 ;  /* 0x000000020f027220 */ /* 0x001fca0000400000 */
[----:B------:R-:W0:Y:S01]  /*0760*/  MUFU.RCP R9, R9 ;  /* 0x0000000900097308 */ /* 0x000e220000001000 */
[----:B--2---:R-:W-:Y:S01]  /*0770*/  SEL R5, R18, RZ, !P0 ;  /* 0x000000ff12057207 */ /* 0x004fe20004000000 */
[----:B-1----:R-:W-:Y:S01]  /*0780*/  FMUL R8, R8, R3 ;  /* 0x0000000308087220 */ /* 0x002fe20000400000 */
[----:B------:R-:W-:Y:S01]  /*0790*/  FADD R3, R19, -R22 ;  /* 0x8000001613037221 */ /* 0x000fe20000000000 */
[----:B------:R-:W-:Y:S02]  /*07a0*/  SEL R27, R27, RZ, P1 ;  /* 0x000000ff1b1b7207 */ /* 0x000fe40000800000 */
[----:B------:R-:W-:Y:S01]  /*07b0*/  FADD R5, R5, -R0 ;  /* 0x8000000005057221 */ /* 0x000fe20000000000 */
[----:B------:R-:W-:Y:S01]  /*07c0*/  SEL R10, R20, RZ, P1 ;  /* 0x000000ff140a7207 */ /* 0x000fe20000800000 */
[----:B------:R-:W-:Y:S01]  /*07d0*/  FMUL R0, R2, R3 ;  /* 0x0000000302007220 */ /* 0x000fe20000400000 */
[----:B------:R-:W-:Y:S01]  /*07e0*/  @!P3 FMUL R16, R16, 16777216 ;  /* 0x4b8000001010b820 */ /* 0x000fe20000400000 */
[----:B------:R-:W1:Y:S01]  /*07f0*/  LDC.64 R2, c[0x0][0x260] ;  /* 0x00009800ff027b82 */ /* 0x000e620000000a00 */
[----:B---3--:R-:W-:Y:S01]  /*0800*/  FMUL R6, R6, R11 ;  /* 0x0000000b06067220 */ /* 0x008fe20000400000 */
[----:B------:R-:W-:-:S02]  /*0810*/  SEL R21, R21, RZ, P1 ;  /* 0x000000ff15157207 */ /* 0x000fc40000800000 */
[----:B------:R-:W-:Y:S01]  /*0820*/  SEL R28, R28, RZ, P1 ;  /* 0x000000ff1c1c7207 */ /* 0x000fe20000800000 */
[----:B0-----:R-:W-:Y:S01]  /*0830*/  FMUL R9, R9, R16 ;  /* 0x0000001009097220 */ /* 0x001fe20000400000 */
[----:B------:R-:W-:Y:S01]  /*0840*/  FADD R10, R10, -R27 ;  /* 0x8000001b0a0a7221 */ /* 0x000fe20000000000 */
[----:B------:R-:W-:Y:S02]  /*0850*/  FMUL R6, R6, R5 ;  /* 0x0000000506067220 */ /* 0x000fe40000400000 */
[----:B------:R-:W-:Y:S01]  /*0860*/  FADD R5, R21, -R28 ;  /* 0x8000001c15057221 */ /* 0x000fe20000000000 */
[----:B------:R-:W-:Y:S01]  /*0870*/  FMUL R9, R9, R10 ;  /* 0x0000000a09097220 */ /* 0x000fe20000400000 */
[----:B------:R-:W-:Y:S02]  /*0880*/  SEL R23, R23, RZ, !P0 ;  /* 0x000000ff17177207 */ /* 0x000fe40004000000 */
[----:B------:R-:W-:Y:S02]  /*0890*/  SEL R11, R24, RZ, !P0 ;  /* 0x000000ff180b7207 */ /* 0x000fe40004000000 */
[----:B------:R-:W-:-:S02]  /*08a0*/  SEL R10, R25, RZ, !P0 ;  /* 0x000000ff190a7207 */ /* 0x000fc40004000000 */
[----:B------:R-:W-:Y:S01]  /*08b0*/  SEL R26, R26, RZ, !P0 ;  /* 0x000000ff1a1a7207 */ /* 0x000fe20004000000 */
[----:B------:R-:W-:Y:S01]  /*08c0*/  FMUL R8, R8, R5 ;  /* 0x0000000508087220 */ /* 0x000fe20000400000 */
[----:B------:R-:W-:Y:S02]  /*08d0*/  SEL R14, R29, RZ, P1 ;  /* 0x000000ff1d0e7207 */ /* 0x000fe40000800000 */
[----:B------:R-:W-:Y:S02]  /*08e0*/  SEL R12, R12, RZ, P1 ;  /* 0x000000ff0c0c7207 */ /* 0x000fe40000800000 */
[----:B------:R-:W-:Y:S02]  /*08f0*/  SEL R13, R13, RZ, P1 ;  /* 0x000000ff0d0d7207 */ /* 0x000fe40000800000 */
[----:B------:R-:W-:Y:S01]  /*0900*/  SEL R7, R7, RZ, P1 ;  /* 0x000000ff07077207 */ /* 0x000fe20000800000 */
[----:B------:R-:W-:Y:S01]  /*0910*/  FFMA R6, R23, R6, R10 ;  /* 0x0000000617067223 */ /* 0x000fe2000000000a */
[----:B------:R-:W-:Y:S01]  /*0920*/  FFMA R0, R11, R0, R26 ;  /* 0x000000000b007223 */ /* 0x000fe2000000001a */
[----:B------:R-:W-:-:S02]  /*0930*/  FFMA R9, R14, R9, R13 ;  /* 0x000000090e097223 */ /* 0x000fc4000000000d */
[----:B------:R-:W-:Y:S01]  /*0940*/  FFMA R7, R12, R8, R7 ;  /* 0x000000080c077223 */ /* 0x000fe20000000007 */
[----:B------:R-:W-:Y:S02]  /*0950*/  FSETP.GEU.AND P3, PT, R6, RZ, PT ;  /* 0x000000ff0600720b */ /* 0x000fe40003f6e000 */
[----:B------:R-:W-:Y:S02]  /*0960*/  FSETP.GEU.AND P4, PT, R0, RZ, PT ;  /* 0x000000ff0000720b */ /* 0x000fe40003f8e000 */
[----:B------:R-:W-:Y:S02]  /*0970*/  FSETP.GEU.AND P2, PT, R9, RZ, PT ;  /* 0x000000ff0900720b */ /* 0x000fe40003f4e000 */
[----:B------:R-:W-:Y:S01]  /*0980*/  FSETP.GEU.AND P1, PT, R7, RZ, PT ;  /* 0x000000ff0700720b */ /* 0x000fe20003f2e000 */
[----:B-1----:R-:W-:Y:S01]  /*0990*/  IMAD.WIDE R2, R4, 0x4, R2 ;  /* 0x0000000404027825 */ /* 0x002fe200078e0202 */
[----:B------:R-:W-:Y:S02]  /*09a0*/  FSEL R10, R6, RZ, P3 ;  /* 0x000000ff060a7208 */ /* 0x000fe40001800000 */
[----:B------:R-:W-:-:S02]  /*09b0*/  FSEL R11, R0, RZ, P4 ;  /* 0x000000ff000b7208 */ /* 0x000fc40002000000 */
[----:B------:R-:W-:Y:S02]  /*09c0*/  @P0 FSEL R10, R9, RZ, P2 ;  /* 0x000000ff090a0208 */ /* 0x000fe40001000000 */
[----:B------:R-:W-:-:S05]  /*09d0*/  @P0 FSEL R11, R7, RZ, P1 ;  /* 0x000000ff070b0208 */ /* 0x000fca0000800000 */
[----:B------:R-:W-:Y:S01]  /*09e0*/  STG.E.64 desc[UR4][R2.64], R10 ;  /* 0x0000000a02007986 */ /* 0x000fe2000c101b04 */
[----:B------:R-:W-:Y:S05]  /*09f0*/  EXIT ;  /* 0x000000000000794d */ /* 0x000fea0003800000 */
.L_x_0:
[----:B------:R-:W-:-:S00]  /*0a00*/  BRA `(.L_x_0) ;  /* 0xfffffffc00fc7947 */ /* 0x000fc0000383ffff */
[----:B------:R-:W-:-:S00]  /*0a10*/  NOP ;  /* 0x0000000000007918 */ /* 0x000fc00000000000 */
        /* <DEDUP_REMOVED lines=14> */
.L_x_1:


//--------------------- .nv.global.init           --------------------------
	.section	.nv.global.init,"aw",@progbits
.nv.global.init:
	.type		_$_str,@object
	.size		_$_str,(_$_str_$_2 - _$_str)
_$_str:
        /*0000*/ 	.byte	0x5f, 0x5f, 0x43, 0x55, 0x44, 0x41, 0x5f, 0x46, 0x54, 0x5a, 0x00
	.type		_$_str_$_2,@object
	.size		_$_str_$_2,(.L_1 - _$_str_$_2)
_$_str_$_2:
        /*000b*/ 	.byte	0x5f, 0x5f, 0x43, 0x55, 0x44, 0x41, 0x5f, 0x50, 0x52, 0x45, 0x43, 0x5f, 0x53, 0x51, 0x52, 0x54
        /*001b*/ 	.byte	0x00
.L_1:


//--------------------- .nv.constant0.triton_poi_fused_cat_0 --------------------------
	.section	.nv.constant0.triton_poi_fused_cat_0,"a",@progbits
	.sectionflags	@""
	.align	4
.nv.constant0.triton_poi_fused_cat_0:
	.zero		620
